//
// Generated by NVIDIA NVVM Compiler
//
// Compiler Build ID: CL-36424714
// Cuda compilation tools, release 13.0, V13.0.88
// Based on NVVM 20.0.0
//

.version 9.0
.target sm_100
.address_size 64

	// .globl	_Z3addiPfS_

.visible .entry _Z3addiPfS_(
	.param .u32 _Z3addiPfS__param_0,
	.param .u64 .ptr .align 1 _Z3addiPfS__param_1,
	.param .u64 .ptr .align 1 _Z3addiPfS__param_2
)
{
	.reg .pred 	%p<10>;
	.reg .b32 	%r<23>;
	.reg .b32 	%f<88>;
	.reg .b64 	%rd<28>;

	ld.param.u32 	%r16, [_Z3addiPfS__param_0];
	ld.param.u64 	%rd15, [_Z3addiPfS__param_1];
	ld.param.u64 	%rd16, [_Z3addiPfS__param_2];
	cvta.to.global.u64 	%rd1, %rd16;
	cvta.to.global.u64 	%rd2, %rd15;
	setp.lt.s32 	%p1, %r16, 1;
	@%p1 bra 	$L__BB0_13;
	and.b32  	%r1, %r16, 15;
	setp.lt.u32 	%p2, %r16, 16;
	mov.b32 	%r20, 0;
	@%p2 bra 	$L__BB0_4;
	and.b32  	%r20, %r16, 2147483632;
	neg.s32 	%r18, %r20;
	add.s64 	%rd25, %rd2, 32;
	add.s64 	%rd24, %rd1, 32;
$L__BB0_3:
	.pragma "nounroll";
	ld.global.f32 	%f1, [%rd25+-32];
	ld.global.f32 	%f2, [%rd24+-32];
	add.f32 	%f3, %f1, %f2;
	st.global.f32 	[%rd24+-32], %f3;
	ld.global.f32 	%f4, [%rd25+-28];
	ld.global.f32 	%f5, [%rd24+-28];
	add.f32 	%f6, %f4, %f5;
	st.global.f32 	[%rd24+-28], %f6;
	ld.global.f32 	%f7, [%rd25+-24];
	ld.global.f32 	%f8, [%rd24+-24];
	add.f32 	%f9, %f7, %f8;
	st.global.f32 	[%rd24+-24], %f9;
	ld.global.f32 	%f10, [%rd25+-20];
	ld.global.f32 	%f11, [%rd24+-20];
	add.f32 	%f12, %f10, %f11;
	st.global.f32 	[%rd24+-20], %f12;
	ld.global.f32 	%f13, [%rd25+-16];
	ld.global.f32 	%f14, [%rd24+-16];
	add.f32 	%f15, %f13, %f14;
	st.global.f32 	[%rd24+-16], %f15;
	ld.global.f32 	%f16, [%rd25+-12];
	ld.global.f32 	%f17, [%rd24+-12];
	add.f32 	%f18, %f16, %f17;
	st.global.f32 	[%rd24+-12], %f18;
	ld.global.f32 	%f19, [%rd25+-8];
	ld.global.f32 	%f20, [%rd24+-8];
	add.f32 	%f21, %f19, %f20;
	st.global.f32 	[%rd24+-8], %f21;
	ld.global.f32 	%f22, [%rd25+-4];
	ld.global.f32 	%f23, [%rd24+-4];
	add.f32 	%f24, %f22, %f23;
	st.global.f32 	[%rd24+-4], %f24;
	ld.global.f32 	%f25, [%rd25];
	ld.global.f32 	%f26, [%rd24];
	add.f32 	%f27, %f25, %f26;
	st.global.f32 	[%rd24], %f27;
	ld.global.f32 	%f28, [%rd25+4];
	ld.global.f32 	%f29, [%rd24+4];
	add.f32 	%f30, %f28, %f29;
	st.global.f32 	[%rd24+4], %f30;
	ld.global.f32 	%f31, [%rd25+8];
	ld.global.f32 	%f32, [%rd24+8];
	add.f32 	%f33, %f31, %f32;
	st.global.f32 	[%rd24+8], %f33;
	ld.global.f32 	%f34, [%rd25+12];
	ld.global.f32 	%f35, [%rd24+12];
	add.f32 	%f36, %f34, %f35;
	st.global.f32 	[%rd24+12], %f36;
	ld.global.f32 	%f37, [%rd25+16];
	ld.global.f32 	%f38, [%rd24+16];
	add.f32 	%f39, %f37, %f38;
	st.global.f32 	[%rd24+16], %f39;
	ld.global.f32 	%f40, [%rd25+20];
	ld.global.f32 	%f41, [%rd24+20];
	add.f32 	%f42, %f40, %f41;
	st.global.f32 	[%rd24+20], %f42;
	ld.global.f32 	%f43, [%rd25+24];
	ld.global.f32 	%f44, [%rd24+24];
	add.f32 	%f45, %f43, %f44;
	st.global.f32 	[%rd24+24], %f45;
	ld.global.f32 	%f46, [%rd25+28];
	ld.global.f32 	%f47, [%rd24+28];
	add.f32 	%f48, %f46, %f47;
	st.global.f32 	[%rd24+28], %f48;
	add.s32 	%r18, %r18, 16;
	add.s64 	%rd25, %rd25, 64;
	add.s64 	%rd24, %rd24, 64;
	setp.ne.s32 	%p3, %r18, 0;
	@%p3 bra 	$L__BB0_3;
$L__BB0_4:
	setp.eq.s32 	%p4, %r1, 0;
	@%p4 bra 	$L__BB0_13;
	and.b32  	%r7, %r16, 7;
	setp.lt.u32 	%p5, %r1, 8;
	@%p5 bra 	$L__BB0_7;
	mul.wide.u32 	%rd17, %r20, 4;
	add.s64 	%rd18, %rd2, %rd17;
	ld.global.f32 	%f49, [%rd18];
	add.s64 	%rd19, %rd1, %rd17;
	ld.global.f32 	%f50, [%rd19];
	add.f32 	%f51, %f49, %f50;
	st.global.f32 	[%rd19], %f51;
	ld.global.f32 	%f52, [%rd18+4];
	ld.global.f32 	%f53, [%rd19+4];
	add.f32 	%f54, %f52, %f53;
	st.global.f32 	[%rd19+4], %f54;
	ld.global.f32 	%f55, [%rd18+8];
	ld.global.f32 	%f56, [%rd19+8];
	add.f32 	%f57, %f55, %f56;
	st.global.f32 	[%rd19+8], %f57;
	ld.global.f32 	%f58, [%rd18+12];
	ld.global.f32 	%f59, [%rd19+12];
	add.f32 	%f60, %f58, %f59;
	st.global.f32 	[%rd19+12], %f60;
	ld.global.f32 	%f61, [%rd18+16];
	ld.global.f32 	%f62, [%rd19+16];
	add.f32 	%f63, %f61, %f62;
	st.global.f32 	[%rd19+16], %f63;
	ld.global.f32 	%f64, [%rd18+20];
	ld.global.f32 	%f65, [%rd19+20];
	add.f32 	%f66, %f64, %f65;
	st.global.f32 	[%rd19+20], %f66;
	ld.global.f32 	%f67, [%rd18+24];
	ld.global.f32 	%f68, [%rd19+24];
	add.f32 	%f69, %f67, %f68;
	st.global.f32 	[%rd19+24], %f69;
	ld.global.f32 	%f70, [%rd18+28];
	ld.global.f32 	%f71, [%rd19+28];
	add.f32 	%f72, %f70, %f71;
	st.global.f32 	[%rd19+28], %f72;
	add.s32 	%r20, %r20, 8;
$L__BB0_7:
	setp.eq.s32 	%p6, %r7, 0;
	@%p6 bra 	$L__BB0_13;
	and.b32  	%r10, %r16, 3;
	setp.lt.u32 	%p7, %r7, 4;
	@%p7 bra 	$L__BB0_10;
	mul.wide.u32 	%rd20, %r20, 4;
	add.s64 	%rd21, %rd2, %rd20;
	ld.global.f32 	%f73, [%rd21];
	add.s64 	%rd22, %rd1, %rd20;
	ld.global.f32 	%f74, [%rd22];
	add.f32 	%f75, %f73, %f74;
	st.global.f32 	[%rd22], %f75;
	ld.global.f32 	%f76, [%rd21+4];
	ld.global.f32 	%f77, [%rd22+4];
	add.f32 	%f78, %f76, %f77;
	st.global.f32 	[%rd22+4], %f78;
	ld.global.f32 	%f79, [%rd21+8];
	ld.global.f32 	%f80, [%rd22+8];
	add.f32 	%f81, %f79, %f80;
	st.global.f32 	[%rd22+8], %f81;
	ld.global.f32 	%f82, [%rd21+12];
	ld.global.f32 	%f83, [%rd22+12];
	add.f32 	%f84, %f82, %f83;
	st.global.f32 	[%rd22+12], %f84;
	add.s32 	%r20, %r20, 4;
$L__BB0_10:
	setp.eq.s32 	%p8, %r10, 0;
	@%p8 bra 	$L__BB0_13;
	mul.wide.u32 	%rd23, %r20, 4;
	add.s64 	%rd27, %rd1, %rd23;
	add.s64 	%rd26, %rd2, %rd23;
	neg.s32 	%r22, %r10;
$L__BB0_12:
	.pragma "nounroll";
	ld.global.f32 	%f85, [%rd26];
	ld.global.f32 	%f86, [%rd27];
	add.f32 	%f87, %f85, %f86;
	st.global.f32 	[%rd27], %f87;
	add.s64 	%rd27, %rd27, 4;
	add.s64 	%rd26, %rd26, 4;
	add.s32 	%r22, %r22, 1;
	setp.ne.s32 	%p9, %r22, 0;
	@%p9 bra 	$L__BB0_12;
$L__BB0_13:
	ret;

}
	// .globl	_Z15matrix_multiplyPfS_S_i
.visible .entry _Z15matrix_multiplyPfS_S_i(
	.param .u64 .ptr .align 1 _Z15matrix_multiplyPfS_S_i_param_0,
	.param .u64 .ptr .align 1 _Z15matrix_multiplyPfS_S_i_param_1,
	.param .u64 .ptr .align 1 _Z15matrix_multiplyPfS_S_i_param_2,
	.param .u32 _Z15matrix_multiplyPfS_S_i_param_3
)
{
	.reg .pred 	%p<10>;
	.reg .b32 	%r<64>;
	.reg .b32 	%f<83>;
	.reg .b64 	%rd<65>;

	ld.param.u64 	%rd10, [_Z15matrix_multiplyPfS_S_i_param_0];
	ld.param.u64 	%rd11, [_Z15matrix_multiplyPfS_S_i_param_1];
	ld.param.u64 	%rd9, [_Z15matrix_multiplyPfS_S_i_param_2];
	ld.param.u32 	%r37, [_Z15matrix_multiplyPfS_S_i_param_3];
	cvta.to.global.u64 	%rd1, %rd11;
	cvta.to.global.u64 	%rd2, %rd10;
	mov.u32 	%r1, %tid.x;
	mov.u32 	%r2, %tid.y;
	setp.lt.s32 	%p1, %r37, 1;
	mov.f32 	%f82, 0f00000000;
	@%p1 bra 	$L__BB1_12;
	mul.lo.s32 	%r3, %r37, %r1;
	and.b32  	%r4, %r37, 7;
	setp.lt.u32 	%p2, %r37, 8;
	mov.f32 	%f82, 0f00000000;
	mov.b32 	%r62, 0;
	@%p2 bra 	$L__BB1_4;
	and.b32  	%r62, %r37, 2147483640;
	neg.s32 	%r60, %r62;
	add.s32 	%r59, %r2, %r37;
	shl.b32 	%r8, %r37, 3;
	shl.b32 	%r39, %r37, 1;
	add.s32 	%r58, %r2, %r39;
	mad.lo.s32 	%r57, %r37, 3, %r2;
	shl.b32 	%r40, %r37, 2;
	add.s32 	%r56, %r2, %r40;
	mad.lo.s32 	%r55, %r37, 5, %r2;
	mad.lo.s32 	%r54, %r37, 6, %r2;
	mad.lo.s32 	%r53, %r37, 7, %r2;
	mul.wide.u32 	%rd12, %r2, 4;
	add.s64 	%rd64, %rd1, %rd12;
	mul.wide.u32 	%rd13, %r3, 4;
	add.s64 	%rd14, %rd13, %rd2;
	add.s64 	%rd63, %rd14, 16;
	mov.f32 	%f82, 0f00000000;
	mul.wide.u32 	%rd29, %r8, 4;
$L__BB1_3:
	.pragma "nounroll";
	ld.global.f32 	%f17, [%rd63+-16];
	ld.global.f32 	%f18, [%rd64];
	add.f32 	%f19, %f17, %f18;
	add.f32 	%f20, %f82, %f19;
	ld.global.f32 	%f21, [%rd63+-12];
	mul.wide.u32 	%rd15, %r59, 4;
	add.s64 	%rd16, %rd1, %rd15;
	ld.global.f32 	%f22, [%rd16];
	add.f32 	%f23, %f21, %f22;
	add.f32 	%f24, %f20, %f23;
	ld.global.f32 	%f25, [%rd63+-8];
	mul.wide.u32 	%rd17, %r58, 4;
	add.s64 	%rd18, %rd1, %rd17;
	ld.global.f32 	%f26, [%rd18];
	add.f32 	%f27, %f25, %f26;
	add.f32 	%f28, %f24, %f27;
	ld.global.f32 	%f29, [%rd63+-4];
	mul.wide.u32 	%rd19, %r57, 4;
	add.s64 	%rd20, %rd1, %rd19;
	ld.global.f32 	%f30, [%rd20];
	add.f32 	%f31, %f29, %f30;
	add.f32 	%f32, %f28, %f31;
	ld.global.f32 	%f33, [%rd63];
	mul.wide.u32 	%rd21, %r56, 4;
	add.s64 	%rd22, %rd1, %rd21;
	ld.global.f32 	%f34, [%rd22];
	add.f32 	%f35, %f33, %f34;
	add.f32 	%f36, %f32, %f35;
	ld.global.f32 	%f37, [%rd63+4];
	mul.wide.u32 	%rd23, %r55, 4;
	add.s64 	%rd24, %rd1, %rd23;
	ld.global.f32 	%f38, [%rd24];
	add.f32 	%f39, %f37, %f38;
	add.f32 	%f40, %f36, %f39;
	ld.global.f32 	%f41, [%rd63+8];
	mul.wide.u32 	%rd25, %r54, 4;
	add.s64 	%rd26, %rd1, %rd25;
	ld.global.f32 	%f42, [%rd26];
	add.f32 	%f43, %f41, %f42;
	add.f32 	%f44, %f40, %f43;
	ld.global.f32 	%f45, [%rd63+12];
	mul.wide.u32 	%rd27, %r53, 4;
	add.s64 	%rd28, %rd1, %rd27;
	ld.global.f32 	%f46, [%rd28];
	add.f32 	%f47, %f45, %f46;
	add.f32 	%f82, %f44, %f47;
	add.s32 	%r60, %r60, 8;
	add.s32 	%r59, %r59, %r8;
	add.s32 	%r58, %r58, %r8;
	add.s32 	%r57, %r57, %r8;
	add.s32 	%r56, %r56, %r8;
	add.s32 	%r55, %r55, %r8;
	add.s32 	%r54, %r54, %r8;
	add.s32 	%r53, %r53, %r8;
	add.s64 	%rd64, %rd64, %rd29;
	add.s64 	%rd63, %rd63, 32;
	setp.ne.s32 	%p3, %r60, 0;
	@%p3 bra 	$L__BB1_3;
$L__BB1_4:
	setp.eq.s32 	%p4, %r4, 0;
	@%p4 bra 	$L__BB1_12;
	and.b32  	%r32, %r37, 3;
	setp.lt.u32 	%p5, %r4, 4;
	@%p5 bra 	$L__BB1_7;
	add.s32 	%r41, %r62, %r3;
	mul.wide.u32 	%rd30, %r41, 4;
	add.s64 	%rd31, %rd2, %rd30;
	ld.global.f32 	%f49, [%rd31];
	mad.lo.s32 	%r42, %r62, %r37, %r2;
	mul.wide.u32 	%rd32, %r42, 4;
	add.s64 	%rd33, %rd1, %rd32;
	ld.global.f32 	%f50, [%rd33];
	add.f32 	%f51, %f49, %f50;
	add.f32 	%f52, %f82, %f51;
	cvt.u64.u32 	%rd34, %r3;
	cvt.u64.u32 	%rd35, %r62;
	add.s64 	%rd36, %rd35, %rd34;
	shl.b64 	%rd37, %rd36, 2;
	add.s64 	%rd38, %rd2, %rd37;
	ld.global.f32 	%f53, [%rd38+4];
	add.s32 	%r43, %r42, %r37;
	mul.wide.u32 	%rd39, %r43, 4;
	add.s64 	%rd40, %rd1, %rd39;
	ld.global.f32 	%f54, [%rd40];
	add.f32 	%f55, %f53, %f54;
	add.f32 	%f56, %f52, %f55;
	ld.global.f32 	%f57, [%rd38+8];
	add.s32 	%r44, %r43, %r37;
	mul.wide.u32 	%rd41, %r44, 4;
	add.s64 	%rd42, %rd1, %rd41;
	ld.global.f32 	%f58, [%rd42];
	add.f32 	%f59, %f57, %f58;
	add.f32 	%f60, %f56, %f59;
	ld.global.f32 	%f61, [%rd38+12];
	add.s32 	%r45, %r44, %r37;
	mul.wide.u32 	%rd43, %r45, 4;
	add.s64 	%rd44, %rd1, %rd43;
	ld.global.f32 	%f62, [%rd44];
	add.f32 	%f63, %f61, %f62;
	add.f32 	%f82, %f60, %f63;
	add.s32 	%r62, %r62, 4;
$L__BB1_7:
	setp.eq.s32 	%p6, %r32, 0;
	@%p6 bra 	$L__BB1_12;
	setp.eq.s32 	%p7, %r32, 1;
	@%p7 bra 	$L__BB1_10;
	add.s32 	%r46, %r62, %r3;
	mul.wide.u32 	%rd45, %r46, 4;
	add.s64 	%rd46, %rd2, %rd45;
	ld.global.f32 	%f65, [%rd46];
	mad.lo.s32 	%r47, %r62, %r37, %r2;
	mul.wide.u32 	%rd47, %r47, 4;
	add.s64 	%rd48, %rd1, %rd47;
	ld.global.f32 	%f66, [%rd48];
	add.f32 	%f67, %f65, %f66;
	add.f32 	%f68, %f82, %f67;
	cvt.u64.u32 	%rd49, %r3;
	cvt.u64.u32 	%rd50, %r62;
	add.s64 	%rd51, %rd50, %rd49;
	shl.b64 	%rd52, %rd51, 2;
	add.s64 	%rd53, %rd2, %rd52;
	ld.global.f32 	%f69, [%rd53+4];
	add.s32 	%r48, %r47, %r37;
	mul.wide.u32 	%rd54, %r48, 4;
	add.s64 	%rd55, %rd1, %rd54;
	ld.global.f32 	%f70, [%rd55];
	add.f32 	%f71, %f69, %f70;
	add.f32 	%f82, %f68, %f71;
	add.s32 	%r62, %r62, 2;
$L__BB1_10:
	and.b32  	%r49, %r37, 1;
	setp.eq.b32 	%p8, %r49, 1;
	not.pred 	%p9, %p8;
	@%p9 bra 	$L__BB1_12;
	add.s32 	%r50, %r62, %r3;
	mul.wide.u32 	%rd56, %r50, 4;
	add.s64 	%rd57, %rd2, %rd56;
	ld.global.f32 	%f72, [%rd57];
	mad.lo.s32 	%r51, %r62, %r37, %r2;
	mul.wide.u32 	%rd58, %r51, 4;
	add.s64 	%rd59, %rd1, %rd58;
	ld.global.f32 	%f73, [%rd59];
	add.f32 	%f74, %f72, %f73;
	add.f32 	%f82, %f82, %f74;
$L__BB1_12:
	cvta.to.global.u64 	%rd60, %rd9;
	mad.lo.s32 	%r52, %r37, %r1, %r2;
	mul.wide.s32 	%rd61, %r52, 4;
	add.s64 	%rd62, %rd60, %rd61;
	st.global.f32 	[%rd62], %f82;
	ret;

}


// ===== COMPILED SASS (sm_100) =====

	.target	sm_100

	.elftype	@"ET_EXEC"


//--------------------- .note.nv.tkinfo           --------------------------
	.section	.note.nv.tkinfo,"",@"SHT_NOTE"
	.sectionflags	@"SHF_NOTE_NV_TKINFO"
	.tkinfo
        /*0018*/ 	.word	0x00000002
        /*0030*/ 	.string	""
        /*0030*/ 	.string	"ptxas"
        /*0030*/ 	.string	"Cuda compilation tools, release 13.0, V13.0.88"
        /*0030*/ 	.string	"Build cuda_13.0.r13.0/compiler.36424714_0"
        /*0030*/ 	.string	"-arch sm_100 -m 64 "



//--------------------- .note.nv.cuinfo           --------------------------
	.section	.note.nv.cuinfo,"",@"SHT_NOTE"
	.sectionflags	@"SHF_NOTE_NV_CUINFO"
        /*0018*/ 	.short	0x0002
        /*001a*/ 	.short	0x0064
        /*001c*/ 	.short	0x0082
	.zero		2


//--------------------- .nv.info                  --------------------------
	.section	.nv.info,"",@"SHT_CUDA_INFO"
	.align	4


	//----- nvinfo : EIATTR_REGCOUNT
	.align		4
        /*0000*/ 	.byte	0x04, 0x2f
        /*0002*/ 	.short	(.L_1 - .L_0)
	.align		4
.L_0:
        /*0004*/ 	.word	index@(_Z3addiPfS_)
        /*0008*/ 	.word	0x00000012


	//----- nvinfo : EIATTR_FRAME_SIZE
	.align		4
.L_1:
        /*000c*/ 	.byte	0x04, 0x11
        /*000e*/ 	.short	(.L_3 - .L_2)
	.align		4
.L_2:
        /*0010*/ 	.word	index@(_Z3addiPfS_)
        /*0014*/ 	.word	0x00000000


	//----- nvinfo : EIATTR_REGCOUNT
	.align		4
.L_3:
        /*0018*/ 	.byte	0x04, 0x2f
        /*001a*/ 	.short	(.L_5 - .L_4)
	.align		4
.L_4:
        /*001c*/ 	.word	index@(_Z15matrix_multiplyPfS_S_i)
        /*0020*/ 	.word	0x00000020


	//----- nvinfo : EIATTR_FRAME_SIZE
	.align		4
.L_5:
        /*0024*/ 	.byte	0x04, 0x11
        /*0026*/ 	.short	(.L_7 - .L_6)
	.align		4
.L_6:
        /*0028*/ 	.word	index@(_Z15matrix_multiplyPfS_S_i)
        /*002c*/ 	.word	0x00000000


	//----- nvinfo : EIATTR_MIN_STACK_SIZE
	.align		4
.L_7:
        /*0030*/ 	.byte	0x04, 0x12
        /*0032*/ 	.short	(.L_9 - .L_8)
	.align		4
.L_8:
        /*0034*/ 	.word	index@(_Z15matrix_multiplyPfS_S_i)
        /*0038*/ 	.word	0x00000000


	//----- nvinfo : EIATTR_MIN_STACK_SIZE
	.align		4
.L_9:
        /*003c*/ 	.byte	0x04, 0x12
        /*003e*/ 	.short	(.L_11 - .L_10)
	.align		4
.L_10:
        /*0040*/ 	.word	index@(_Z3addiPfS_)
        /*0044*/ 	.word	0x00000000
.L_11:


//--------------------- .nv.compat                --------------------------
	.section	.nv.compat,"",@"SHT_CUDA_COMPAT_INFO"
	.align	4
        /*0000*/ 	.byte	0x02, 0x09, 0x00, 0x00, 0x02, 0x02, 0x01, 0x00, 0x02, 0x05, 0x05, 0x00, 0x03, 0x07, 0x01, 0x01
        /*0010*/ 	.byte	0x02, 0x03, 0x00, 0x00, 0x02, 0x06, 0x01, 0x00, 0x04, 0x0b, 0x08, 0x00, 0x09, 0x00, 0x00, 0x00
        /*0020*/ 	.byte	0x00, 0x00, 0x00, 0x00


//--------------------- .nv.info._Z15matrix_multiplyPfS_S_i --------------------------
	.section	.nv.info._Z15matrix_multiplyPfS_S_i,"",@"SHT_CUDA_INFO"
	.sectionflags	@""
	.align	4


	//----- nvinfo : EIATTR_CUDA_API_VERSION
	.align		4
        /*0000*/ 	.byte	0x04, 0x37
        /*0002*/ 	.short	(.L_13 - .L_12)
.L_12:
        /*0004*/ 	.word	0x00000082


	//----- nvinfo : EIATTR_KPARAM_INFO
	.align		4
.L_13:
        /*0008*/ 	.byte	0x04, 0x17
        /*000a*/ 	.short	(.L_15 - .L_14)
.L_14:
        /*000c*/ 	.word	0x00000000
        /*0010*/ 	.short	0x0003
        /*0012*/ 	.short	0x0018
        /*0014*/ 	.byte	0x00, 0xf0, 0x11, 0x00


	//----- nvinfo : EIATTR_KPARAM_INFO
	.align		4
.L_15:
        /*0018*/ 	.byte	0x04, 0x17
        /*001a*/ 	.short	(.L_17 - .L_16)
.L_16:
        /*001c*/ 	.word	0x00000000
        /*0020*/ 	.short	0x0002
        /*0022*/ 	.short	0x0010
        /*0024*/ 	.byte	0x00, 0xf5, 0x21, 0x00


	//----- nvinfo : EIATTR_KPARAM_INFO
	.align		4
.L_17:
        /*0028*/ 	.byte	0x04, 0x17
        /*002a*/ 	.short	(.L_19 - .L_18)
.L_18:
        /*002c*/ 	.word	0x00000000
        /*0030*/ 	.short	0x0001
        /*0032*/ 	.short	0x0008
        /*0034*/ 	.byte	0x00, 0xf5, 0x21, 0x00


	//----- nvinfo : EIATTR_KPARAM_INFO
	.align		4
.L_19:
        /*0038*/ 	.byte	0x04, 0x17
        /*003a*/ 	.short	(.L_21 - .L_20)
.L_20:
        /*003c*/ 	.word	0x00000000
        /*0040*/ 	.short	0x0000
        /*0042*/ 	.short	0x0000
        /*0044*/ 	.byte	0x00, 0xf5, 0x21, 0x00


	//----- nvinfo : EIATTR_SPARSE_MMA_MASK
	.align		4
.L_21:
        /*0048*/ 	.byte	0x03, 0x50
        /*004a*/ 	.short	0x0000


	//----- nvinfo : EIATTR_MAXREG_COUNT
	.align		4
        /*004c*/ 	.byte	0x03, 0x1b
        /*004e*/ 	.short	0x00ff


	//----- nvinfo : EIATTR_MERCURY_ISA_VERSION
	.align		4
        /*0050*/ 	.byte	0x03, 0x5f
        /*0052*/ 	.short	0x0101


	//----- nvinfo : EIATTR_VRC_CTA_INIT_COUNT
	.align		4
        /*0054*/ 	.byte	0x02, 0x4a
	.zero		1
	.zero		1


	//----- nvinfo : EIATTR_EXIT_INSTR_OFFSETS
	.align		4
        /*0058*/ 	.byte	0x04, 0x1c
        /*005a*/ 	.short	(.L_23 - .L_22)


	//   ....[0]....
.L_22:
        /*005c*/ 	.word	0x00000a70


	//----- nvinfo : EIATTR_CBANK_PARAM_SIZE
	.align		4
.L_23:
        /*0060*/ 	.byte	0x03, 0x19
        /*0062*/ 	.short	0x001c


	//----- nvinfo : EIATTR_PARAM_CBANK
	.align		4
        /*0064*/ 	.byte	0x04, 0x0a
        /*0066*/ 	.short	(.L_25 - .L_24)
	.align		4
.L_24:
        /*0068*/ 	.word	index@(.nv.constant0._Z15matrix_multiplyPfS_S_i)
        /*006c*/ 	.short	0x0380
        /*006e*/ 	.short	0x001c


	//----- nvinfo : EIATTR_SW_WAR
	.align		4
.L_25:
        /*0070*/ 	.byte	0x04, 0x36
        /*0072*/ 	.short	(.L_27 - .L_26)
.L_26:
        /*0074*/ 	.word	0x00000008
.L_27:


//--------------------- .nv.info._Z3addiPfS_      --------------------------
	.section	.nv.info._Z3addiPfS_,"",@"SHT_CUDA_INFO"
	.sectionflags	@""
	.align	4


	//----- nvinfo : EIATTR_CUDA_API_VERSION
	.align		4
        /*0000*/ 	.byte	0x04, 0x37
        /*0002*/ 	.short	(.L_29 - .L_28)
.L_28:
        /*0004*/ 	.word	0x00000082


	//----- nvinfo : EIATTR_KPARAM_INFO
	.align		4
.L_29:
        /*0008*/ 	.byte	0x04, 0x17
        /*000a*/ 	.short	(.L_31 - .L_30)
.L_30:
        /*000c*/ 	.word	0x00000000
        /*0010*/ 	.short	0x0002
        /*0012*/ 	.short	0x0010
        /*0014*/ 	.byte	0x00, 0xf5, 0x21, 0x00


	//----- nvinfo : EIATTR_KPARAM_INFO
	.align		4
.L_31:
        /*0018*/ 	.byte	0x04, 0x17
        /*001a*/ 	.short	(.L_33 - .L_32)
.L_32:
        /*001c*/ 	.word	0x00000000
        /*0020*/ 	.short	0x0001
        /*0022*/ 	.short	0x0008
        /*0024*/ 	.byte	0x00, 0xf5, 0x21, 0x00


	//----- nvinfo : EIATTR_KPARAM_INFO
	.align		4
.L_33:
        /*0028*/ 	.byte	0x04, 0x17
        /*002a*/ 	.short	(.L_35 - .L_34)
.L_34:
        /*002c*/ 	.word	0x00000000
        /*0030*/ 	.short	0x0000
        /*0032*/ 	.short	0x0000
        /*0034*/ 	.byte	0x00, 0xf0, 0x11, 0x00


	//----- nvinfo : EIATTR_SPARSE_MMA_MASK
	.align		4
.L_35:
        /*0038*/ 	.byte	0x03, 0x50
        /*003a*/ 	.short	0x0000


	//----- nvinfo : EIATTR_MAXREG_COUNT
	.align		4
        /*003c*/ 	.byte	0x03, 0x1b
        /*003e*/ 	.short	0x00ff


	//----- nvinfo : EIATTR_MERCURY_ISA_VERSION
	.align		4
        /*0040*/ 	.byte	0x03, 0x5f
        /*0042*/ 	.short	0x0101


	//----- nvinfo : EIATTR_VRC_CTA_INIT_COUNT
	.align		4
        /*0044*/ 	.byte	0x02, 0x4a
	.zero		1
	.zero		1


	//----- nvinfo : EIATTR_EXIT_INSTR_OFFSETS
	.align		4
        /*0048*/ 	.byte	0x04, 0x1c
        /*004a*/ 	.short	(.L_37 - .L_36)


	//   ....[0]....
.L_36:
        /*004c*/ 	.word	0x00000030


	//   ....[1]....
        /*0050*/ 	.word	0x00000600


	//   ....[2]....
        /*0054*/ 	.word	0x000008a0


	//   ....[3]....
        /*0058*/ 	.word	0x00000a40


	//   ....[4]....
        /*005c*/ 	.word	0x00000b90


	//----- nvinfo : EIATTR_CBANK_PARAM_SIZE
	.align		4
.L_37:
        /*0060*/ 	.byte	0x03, 0x19
        /*0062*/ 	.short	0x0018


	//----- nvinfo : EIATTR_PARAM_CBANK
	.align		4
        /*0064*/ 	.byte	0x04, 0x0a
        /*0066*/ 	.short	(.L_39 - .L_38)
	.align		4
.L_38:
        /*0068*/ 	.word	index@(.nv.constant0._Z3addiPfS_)
        /*006c*/ 	.short	0x0380
        /*006e*/ 	.short	0x0018


	//----- nvinfo : EIATTR_SW_WAR
	.align		4
.L_39:
        /*0070*/ 	.byte	0x04, 0x36
        /*0072*/ 	.short	(.L_41 - .L_40)
.L_40:
        /*0074*/ 	.word	0x00000008
.L_41:


//--------------------- .nv.callgraph             --------------------------
	.section	.nv.callgraph,"",@"SHT_CUDA_CALLGRAPH"
	.align	4
	.sectionentsize	8
	.align		4
        /*0000*/ 	.word	0x00000000
	.align		4
        /*0004*/ 	.word	0xffffffff
	.align		4
        /*0008*/ 	.word	0x00000000
	.align		4
        /*000c*/ 	.word	0xfffffffe
	.align		4
        /*0010*/ 	.word	0x00000000
	.align		4
        /*0014*/ 	.word	0xfffffffd
	.align		4
        /*0018*/ 	.word	0x00000000
	.align		4
        /*001c*/ 	.word	0xfffffffc


//--------------------- .text._Z15matrix_multiplyPfS_S_i --------------------------
	.section	.text._Z15matrix_multiplyPfS_S_i,"ax",@progbits
	.align	128
        .global         _Z15matrix_multiplyPfS_S_i
        .type           _Z15matrix_multiplyPfS_S_i,@function
        .size           _Z15matrix_multiplyPfS_S_i,(.L_x_12 - _Z15matrix_multiplyPfS_S_i)
        .other          _Z15matrix_multiplyPfS_S_i,@"STO_CUDA_ENTRY STV_DEFAULT"
_Z15matrix_multiplyPfS_S_i:
.text._Z15matrix_multiplyPfS_S_i:
[----:B------:R-:W-:Y:S08]  /*0000*/  LDC R1, c[0x0][0x37c] ;  /* 0x0000df00ff017b82 */ /* 0x000ff00000000800 */
[----:B------:R-:W0:Y:S01]  /*0010*/  LDC R0, c[0x0][0x398] ;  /* 0x0000e600ff007b82 */ /* 0x000e220000000800 */
[----:B------:R-:W1:Y:S01]  /*0020*/  S2R R3, SR_TID.X ;  /* 0x0000000000037919 */ /* 0x000e620000002100 */
[----:B------:R-:W2:Y:S01]  /*0030*/  LDCU.64 UR4, c[0x0][0x358] ;  /* 0x00006b00ff0477ac */ /* 0x000ea20008000a00 */
[----:B------:R-:W-:Y:S01]  /*0040*/  HFMA2 R18, -RZ, RZ, 0, 0 ;  /* 0x00000000ff127431 */ /* 0x000fe200000001ff */
[----:B------:R-:W3:Y:S01]  /*0050*/  S2R R5, SR_TID.Y ;  /* 0x0000000000057919 */ /* 0x000ee20000002200 */
[----:B0-----:R-:W-:-:S13]  /*0060*/  ISETP.GE.AND P0, PT, R0, 0x1, PT ;  /* 0x000000010000780c */ /* 0x001fda0003f06270 */
[----:B-123--:R-:W-:Y:S05]  /*0070*/  @!P0 BRA `(.L_x_0) ;  /* 0x00000008006c8947 */ /* 0x00efea0003800000 */
[C---:B------:R-:W-:Y:S01]  /*0080*/  ISETP.GE.U32.AND P1, PT, R0.reuse, 0x8, PT ;  /* 0x000000080000780c */ /* 0x040fe20003f26070 */
[----:B------:R-:W-:Y:S01]  /*0090*/  IMAD R6, R3, R0, RZ ;  /* 0x0000000003067224 */ /* 0x000fe200078e02ff */
[----:B------:R-:W-:Y:S02]  /*00a0*/  LOP3.LUT R4, R0, 0x7, RZ, 0xc0, !PT ;  /* 0x0000000700047812 */ /* 0x000fe400078ec0ff */
[----:B------:R-:W-:Y:S02]  /*00b0*/  MOV R18, RZ ;  /* 0x000000ff00127202 */ /* 0x000fe40000000f00 */
[----:B------:R-:W-:Y:S02]  /*00c0*/  ISETP.NE.AND P0, PT, R4, RZ, PT ;  /* 0x000000ff0400720c */ /* 0x000fe40003f05270 */
[----:B------:R-:W-:-:S05]  /*00d0*/  MOV R7, RZ ;  /* 0x000000ff00077202 */ /* 0x000fca0000000f00 */
[----:B------:R-:W-:Y:S06]  /*00e0*/  @!P1 BRA `(.L_x_1) ;  /* 0x00000004001c9947 */ /* 0x000fec0003800000 */
[----:B------:R-:W0:Y:S01]  /*00f0*/  LDC.64 R8, c[0x0][0x380] ;  /* 0x0000e000ff087b82 */ /* 0x000e220000000a00 */
[C---:B------:R-:W-:Y:S01]  /*0100*/  LOP3.LUT R7, R0.reuse, 0x7ffffff8, RZ, 0xc0, !PT ;  /* 0x7ffffff800077812 */ /* 0x040fe200078ec0ff */
[C-C-:B------:R-:W-:Y:S01]  /*0110*/  IMAD R24, R0.reuse, 0x3, R5.reuse ;  /* 0x0000000300187824 */ /* 0x140fe200078e0205 */
[----:B------:R-:W-:Y:S01]  /*0120*/  IADD3 R2, PT, PT, R5, R0, RZ ;  /* 0x0000000005027210 */ /* 0x000fe20007ffe0ff */
[C-C-:B------:R-:W-:Y:S01]  /*0130*/  IMAD R27, R0.reuse, 0x5, R5.reuse ;  /* 0x00000005001b7824 */ /* 0x140fe200078e0205 */
[C---:B------:R-:W-:Y:S01]  /*0140*/  SHF.L.U32 R25, R0.reuse, 0x3, RZ ;  /* 0x0000000300197819 */ /* 0x040fe200000006ff */
[C-C-:B------:R-:W-:Y:S01]  /*0150*/  IMAD R28, R0.reuse, 0x6, R5.reuse ;  /* 0x00000006001c7824 */ /* 0x140fe200078e0205 */
[C---:B------:R-:W-:Y:S01]  /*0160*/  LEA R26, R0.reuse, R5, 0x2 ;  /* 0x00000005001a7211 */ /* 0x040fe200078e10ff */
[----:B------:R-:W1:Y:S01]  /*0170*/  LDC.64 R10, c[0x0][0x388] ;  /* 0x0000e200ff0a7b82 */ /* 0x000e620000000a00 */
[----:B------:R-:W-:Y:S01]  /*0180*/  IMAD R29, R0, 0x7, R5 ;  /* 0x00000007001d7824 */ /* 0x000fe200078e0205 */
[----:B------:R-:W-:Y:S01]  /*0190*/  MOV R18, RZ ;  /* 0x000000ff00127202 */ /* 0x000fe20000000f00 */
[----:B0-----:R-:W-:-:S03]  /*01a0*/  IMAD.WIDE.U32 R8, R6, 0x4, R8 ;  /* 0x0000000406087825 */ /* 0x001fc600078e0008 */
[----:B------:R-:W-:Y:S02]  /*01b0*/  IADD3 R22, P1, PT, R8, 0x10, RZ ;  /* 0x0000001008167810 */ /* 0x000fe40007f3e0ff */
[----:B------:R-:W-:Y:S01]  /*01c0*/  IADD3 R8, PT, PT, -R7, RZ, RZ ;  /* 0x000000ff07087210 */ /* 0x000fe20007ffe1ff */
[----:B-1----:R-:W-:Y:S01]  /*01d0*/  IMAD.WIDE.U32 R12, R5, 0x4, R10 ;  /* 0x00000004050c7825 */ /* 0x002fe200078e000a */
[----:B------:R-:W-:Y:S02]  /*01e0*/  IADD3.X R23, PT, PT, RZ, R9, RZ, P1, !PT ;  /* 0x00000009ff177210 */ /* 0x000fe40000ffe4ff */
[----:B------:R-:W-:-:S07]  /*01f0*/  LEA R9, R0, R5, 0x1 ;  /* 0x0000000500097211 */ /* 0x000fce00078e08ff */
.L_x_2:
[----:B------:R-:W-:Y:S01]  /*0200*/  MOV R14, R22 ;  /* 0x00000016000e7202 */ /* 0x000fe20000000f00 */
[----:B------:R-:W-:Y:S01]  /*0210*/  IMAD.WIDE.U32 R20, R2, 0x4, R10 ;  /* 0x0000000402147825 */ /* 0x000fe200078e000a */
[----:B------:R-:W-:Y:S01]  /*0220*/  MOV R15, R23 ;  /* 0x00000017000f7202 */ /* 0x000fe20000000f00 */
[----:B------:R-:W2:Y:S04]  /*0230*/  LDG.E R17, desc[UR4][R12.64] ;  /* 0x000000040c117981 */ /* 0x000ea8000c1e1900 */
[----:B------:R-:W2:Y:S04]  /*0240*/  LDG.E R16, desc[UR4][R14.64+-0x10] ;  /* 0xfffff0040e107981 */ /* 0x000ea8000c1e1900 */
[----:B------:R-:W3:Y:S04]  /*0250*/  LDG.E R20, desc[UR4][R20.64] ;  /* 0x0000000414147981 */ /* 0x000ee8000c1e1900 */
[----:B------:R-:W3:Y:S04]  /*0260*/  LDG.E R19, desc[UR4][R14.64+-0xc] ;  /* 0xfffff4040e137981 */ /* 0x000ee8000c1e1900 */
[----:B------:R-:W4:Y:S01]  /*0270*/  LDG.E R23, desc[UR4][R14.64+-0x4] ;  /* 0xfffffc040e177981 */ /* 0x000f22000c1e1900 */
[----:B--2---:R-:W-:-:S04]  /*0280*/  FADD R17, R16, R17 ;  /* 0x0000001110117221 */ /* 0x004fc80000000000 */
[----:B------:R-:W-:Y:S01]  /*0290*/  FADD R17, R17, R18 ;  /* 0x0000001211117221 */ /* 0x000fe20000000000 */
[----:B---3--:R-:W-:Y:S01]  /*02a0*/  FADD R22, R19, R20 ;  /* 0x0000001413167221 */ /* 0x008fe20000000000 */
[----:B------:R-:W-:Y:S01]  /*02b0*/  IMAD.WIDE.U32 R18, R24, 0x4, R10 ;  /* 0x0000000418127825 */ /* 0x000fe200078e000a */
[----:B------:R-:W2:Y:S03]  /*02c0*/  LDG.E R20, desc[UR4][R14.64+-0x8] ;  /* 0xfffff8040e147981 */ /* 0x000ea6000c1e1900 */
[----:B------:R-:W-:Y:S01]  /*02d0*/  FADD R22, R17, R22 ;  /* 0x0000001611167221 */ /* 0x000fe20000000000 */
[----:B------:R-:W-:Y:S01]  /*02e0*/  IMAD.WIDE.U32 R16, R9, 0x4, R10 ;  /* 0x0000000409107825 */ /* 0x000fe200078e000a */
[----:B------:R-:W4:Y:S05]  /*02f0*/  LDG.E R18, desc[UR4][R18.64] ;  /* 0x0000000412127981 */ /* 0x000f2a000c1e1900 */
[----:B------:R-:W2:Y:S02]  /*0300*/  LDG.E R17, desc[UR4][R16.64] ;  /* 0x0000000410117981 */ /* 0x000ea4000c1e1900 */
[----:B--2---:R-:W-:Y:S01]  /*0310*/  FADD R21, R20, R17 ;  /* 0x0000001114157221 */ /* 0x004fe20000000000 */
[----:B----4-:R-:W-:Y:S01]  /*0320*/  FADD R20, R23, R18 ;  /* 0x0000001217147221 */ /* 0x010fe20000000000 */
[----:B------:R-:W2:Y:S02]  /*0330*/  LDG.E R17, desc[UR4][R14.64] ;  /* 0x000000040e117981 */ /* 0x000ea4000c1e1900 */
[----:B------:R-:W-:Y:S01]  /*0340*/  FADD R21, R22, R21 ;  /* 0x0000001516157221 */ /* 0x000fe20000000000 */
[----:B------:R-:W-:Y:S01]  /*0350*/  IMAD.WIDE.U32 R22, R27, 0x4, R10 ;  /* 0x000000041b167825 */ /* 0x000fe200078e000a */
[----:B------:R-:W3:Y:S03]  /*0360*/  LDG.E R18, desc[UR4][R14.64+0x4] ;  /* 0x000004040e127981 */ /* 0x000ee6000c1e1900 */
[----:B------:R-:W-:-:S02]  /*0370*/  FADD R16, R21, R20 ;  /* 0x0000001415107221 */ /* 0x000fc40000000000 */
[----:B------:R-:W3:Y:S01]  /*0380*/  LDG.E R23, desc[UR4][R22.64] ;  /* 0x0000000416177981 */ /* 0x000ee2000c1e1900 */
[----:B------:R-:W-:-:S06]  /*0390*/  IMAD.WIDE.U32 R20, R26, 0x4, R10 ;  /* 0x000000041a147825 */ /* 0x000fcc00078e000a */
[----:B------:R-:W2:Y:S04]  /*03a0*/  LDG.E R20, desc[UR4][R20.64] ;  /* 0x0000000414147981 */ /* 0x000ea8000c1e1900 */
[----:B------:R-:W4:Y:S01]  /*03b0*/  LDG.E R21, desc[UR4][R14.64+0xc] ;  /* 0x00000c040e157981 */ /* 0x000f22000c1e1900 */
[----:B---3--:R-:W-:Y:S01]  /*03c0*/  FADD R23, R18, R23 ;  /* 0x0000001712177221 */ /* 0x008fe20000000000 */
[----:B------:R-:W-:-:S06]  /*03d0*/  IMAD.WIDE.U32 R18, R28, 0x4, R10 ;  /* 0x000000041c127825 */ /* 0x000fcc00078e000a */
[----:B------:R-:W3:Y:S01]  /*03e0*/  LDG.E R18, desc[UR4][R18.64] ;  /* 0x0000000412127981 */ /* 0x000ee2000c1e1900 */
[----:B--2---:R-:W-:-:S03]  /*03f0*/  FADD R17, R17, R20 ;  /* 0x0000001411117221 */ /* 0x004fc60000000000 */
[----:B------:R-:W3:Y:S01]  /*0400*/  LDG.E R19, desc[UR4][R14.64+0x8] ;  /* 0x000008040e137981 */ /* 0x000ee2000c1e1900 */
[----:B------:R-:W-:-:S04]  /*0410*/  FADD R16, R16, R17 ;  /* 0x0000001110107221 */ /* 0x000fc80000000000 */
[----:B------:R-:W-:Y:S01]  /*0420*/  FADD R23, R16, R23 ;  /* 0x0000001710177221 */ /* 0x000fe20000000000 */
[----:B------:R-:W-:-:S06]  /*0430*/  IMAD.WIDE.U32 R16, R29, 0x4, R10 ;  /* 0x000000041d107825 */ /* 0x000fcc00078e000a */
[----:B------:R-:W4:Y:S01]  /*0440*/  LDG.E R16, desc[UR4][R16.64] ;  /* 0x0000000410107981 */ /* 0x000f22000c1e1900 */
[----:B------:R-:W-:Y:S02]  /*0450*/  IADD3 R22, P1, PT, R14, 0x20, RZ ;  /* 0x000000200e167810 */ /* 0x000fe40007f3e0ff */
[----:B------:R-:W-:Y:S01]  /*0460*/  IADD3 R8, PT, PT, R8, 0x8, RZ ;  /* 0x0000000808087810 */ /* 0x000fe20007ffe0ff */
[C---:B------:R-:W-:Y:S01]  /*0470*/  IMAD.WIDE.U32 R12, R25.reuse, 0x4, R12 ;  /* 0x00000004190c7825 */ /* 0x040fe200078e000c */
[C---:B------:R-:W-:Y:S02]  /*0480*/  IADD3 R2, PT, PT, R25.reuse, R2, RZ ;  /* 0x0000000219027210 */ /* 0x040fe40007ffe0ff */
[C---:B------:R-:W-:Y:S02]  /*0490*/  IADD3 R9, PT, PT, R25.reuse, R9, RZ ;  /* 0x0000000919097210 */ /* 0x040fe40007ffe0ff */
[C---:B------:R-:W-:Y:S02]  /*04a0*/  IADD3 R24, PT, PT, R25.reuse, R24, RZ ;  /* 0x0000001819187210 */ /* 0x040fe40007ffe0ff */
[----:B------:R-:W-:-:S02]  /*04b0*/  IADD3 R26, PT, PT, R25, R26, RZ ;  /* 0x0000001a191a7210 */ /* 0x000fc40007ffe0ff */
[C---:B------:R-:W-:Y:S02]  /*04c0*/  IADD3 R27, PT, PT, R25.reuse, R27, RZ ;  /* 0x0000001b191b7210 */ /* 0x040fe40007ffe0ff */
[C---:B------:R-:W-:Y:S02]  /*04d0*/  IADD3 R28, PT, PT, R25.reuse, R28, RZ ;  /* 0x0000001c191c7210 */ /* 0x040fe40007ffe0ff */
[----:B------:R-:W-:Y:S01]  /*04e0*/  IADD3 R29, PT, PT, R25, R29, RZ ;  /* 0x0000001d191d7210 */ /* 0x000fe20007ffe0ff */
[----:B---3--:R-:W-:-:S04]  /*04f0*/  FADD R20, R19, R18 ;  /* 0x0000001213147221 */ /* 0x008fc80000000000 */
[----:B------:R-:W-:Y:S01]  /*0500*/  FADD R20, R23, R20 ;  /* 0x0000001417147221 */ /* 0x000fe20000000000 */
[----:B------:R-:W-:Y:S02]  /*0510*/  IADD3.X R23, PT, PT, RZ, R15, RZ, P1, !PT ;  /* 0x0000000fff177210 */ /* 0x000fe40000ffe4ff */
[----:B------:R-:W-:Y:S01]  /*0520*/  ISETP.NE.AND P1, PT, R8, RZ, PT ;  /* 0x000000ff0800720c */ /* 0x000fe20003f25270 */
[----:B----4-:R-:W-:-:S04]  /*0530*/  FADD R21, R21, R16 ;  /* 0x0000001015157221 */ /* 0x010fc80000000000 */
[----:B------:R-:W-:-:S08]  /*0540*/  FADD R18, R20, R21 ;  /* 0x0000001514127221 */ /* 0x000fd00000000000 */
[----:B------:R-:W-:Y:S05]  /*0550*/  @P1 BRA `(.L_x_2) ;  /* 0xfffffffc00281947 */ /* 0x000fea000383ffff */
.L_x_1:
[----:B------:R-:W-:Y:S05]  /*0560*/  @!P0 BRA `(.L_x_0) ;  /* 0x0000000400308947 */ /* 0x000fea0003800000 */
[----:B------:R-:W-:Y:S02]  /*0570*/  ISETP.GE.U32.AND P1, PT, R4, 0x4, PT ;  /* 0x000000040400780c */ /* 0x000fe40003f26070 */
[----:B------:R-:W-:-:S04]  /*0580*/  LOP3.LUT R22, R0, 0x3, RZ, 0xc0, !PT ;  /* 0x0000000300167812 */ /* 0x000fc800078ec0ff */
[----:B------:R-:W-:-:S07]  /*0590*/  ISETP.NE.AND P0, PT, R22, RZ, PT ;  /* 0x000000ff1600720c */ /* 0x000fce0003f05270 */
[----:B------:R-:W-:Y:S06]  /*05a0*/  @!P1 BRA `(.L_x_3) ;  /* 0x0000000000889947 */ /* 0x000fec0003800000 */
[----:B------:R-:W0:Y:S01]  /*05b0*/  LDC.64 R20, c[0x0][0x380] ;  /* 0x0000e000ff147b82 */ /* 0x000e220000000a00 */
[----:B------:R-:W1:Y:S01]  /*05c0*/  LDCU.64 UR6, c[0x0][0x380] ;  /* 0x00007000ff0677ac */ /* 0x000e620008000a00 */
[-C--:B------:R-:W-:Y:S01]  /*05d0*/  IMAD R17, R7, R0.reuse, R5 ;  /* 0x0000000007117224 */ /* 0x080fe200078e0205 */
[CC--:B------:R-:W-:Y:S02]  /*05e0*/  IADD3 R11, PT, PT, R6.reuse, R7.reuse, RZ ;  /* 0x00000007060b7210 */ /* 0x0c0fe40007ffe0ff */
[----:B------:R-:W-:Y:S02]  /*05f0*/  IADD3 R2, P1, PT, R6, R7, RZ ;  /* 0x0000000706027210 */ /* 0x000fe40007f3e0ff */
[----:B------:R-:W-:Y:S01]  /*0600*/  IADD3 R15, PT, PT, R17, R0, RZ ;  /* 0x00000000110f7210 */ /* 0x000fe20007ffe0ff */
[----:B------:R-:W2:Y:S01]  /*0610*/  LDC.64 R8, c[0x0][0x388] ;  /* 0x0000e200ff087b82 */ /* 0x000ea20000000a00 */
[----:B0-----:R-:W-:Y:S01]  /*0620*/  IMAD.WIDE.U32 R20, R11, 0x4, R20 ;  /* 0x000000040b147825 */ /* 0x001fe200078e0014 */
[----:B------:R-:W-:-:S02]  /*0630*/  IADD3.X R11, PT, PT, RZ, RZ, RZ, P1, !PT ;  /* 0x000000ffff0b7210 */ /* 0x000fc40000ffe4ff */
[----:B-1----:R-:W-:-:S04]  /*0640*/  LEA R10, P1, R2, UR6, 0x2 ;  /* 0x00000006020a7c11 */ /* 0x002fc8000f8210ff */
[----:B------:R-:W-:Y:S01]  /*0650*/  LEA.HI.X R11, R2, UR7, R11, 0x2, P1 ;  /* 0x00000007020b7c11 */ /* 0x000fe200088f140b */
[--C-:B--2---:R-:W-:Y:S01]  /*0660*/  IMAD.WIDE.U32 R16, R17, 0x4, R8.reuse ;  /* 0x0000000411107825 */ /* 0x104fe200078e0008 */
[----:B------:R-:W2:Y:S03]  /*0670*/  LDG.E R2, desc[UR4][R20.64] ;  /* 0x0000000414027981 */ /* 0x000ea6000c1e1900 */
[C-C-:B------:R-:W-:Y:S01]  /*0680*/  IMAD.WIDE.U32 R12, R15.reuse, 0x4, R8.reuse ;  /* 0x000000040f0c7825 */ /* 0x140fe200078e0008 */
[-C--:B------:R-:W-:Y:S01]  /*0690*/  IADD3 R15, PT, PT, R15, R0.reuse, RZ ;  /* 0x000000000f0f7210 */ /* 0x080fe20007ffe0ff */
[----:B------:R-:W2:Y:S03]  /*06a0*/  LDG.E R17, desc[UR4][R16.64] ;  /* 0x0000000410117981 */ /* 0x000ea6000c1e1900 */
[C---:B------:R-:W-:Y:S01]  /*06b0*/  IADD3 R19, PT, PT, R15.reuse, R0, RZ ;  /* 0x000000000f137210 */ /* 0x040fe20007ffe0ff */
[--C-:B------:R-:W-:Y:S01]  /*06c0*/  IMAD.WIDE.U32 R14, R15, 0x4, R8.reuse ;  /* 0x000000040f0e7825 */ /* 0x100fe200078e0008 */
[----:B------:R-:W3:Y:S04]  /*06d0*/  LDG.E R13, desc[UR4][R12.64] ;  /* 0x000000040c0d7981 */ /* 0x000ee8000c1e1900 */
[----:B------:R-:W3:Y:S01]  /*06e0*/  LDG.E R4, desc[UR4][R10.64+0x4] ;  /* 0x000004040a047981 */ /* 0x000ee2000c1e1900 */
[----:B------:R-:W-:-:S03]  /*06f0*/  IMAD.WIDE.U32 R8, R19, 0x4, R8 ;  /* 0x0000000413087825 */ /* 0x000fc600078e0008 */
[----:B------:R-:W4:Y:S04]  /*0700*/  LDG.E R14, desc[UR4][R14.64] ;  /* 0x000000040e0e7981 */ /* 0x000f28000c1e1900 */
[----:B------:R-:W4:Y:S04]  /*0710*/  LDG.E R23, desc[UR4][R10.64+0x8] ;  /* 0x000008040a177981 */ /* 0x000f28000c1e1900 */
[----:B------:R-:W5:Y:S04]  /*0720*/  LDG.E R24, desc[UR4][R10.64+0xc] ;  /* 0x00000c040a187981 */ /* 0x000f68000c1e1900 */
[----:B------:R-:W5:Y:S01]  /*0730*/  LDG.E R9, desc[UR4][R8.64] ;  /* 0x0000000408097981 */ /* 0x000f62000c1e1900 */
[----:B------:R-:W-:Y:S01]  /*0740*/  IADD3 R7, PT, PT, R7, 0x4, RZ ;  /* 0x0000000407077810 */ /* 0x000fe20007ffe0ff */
[----:B--2---:R-:W-:-:S04]  /*0750*/  FADD R19, R2, R17 ;  /* 0x0000001102137221 */ /* 0x004fc80000000000 */
[----:B------:R-:W-:Y:S01]  /*0760*/  FADD R19, R18, R19 ;  /* 0x0000001312137221 */ /* 0x000fe20000000000 */
[----:B---3--:R-:W-:-:S04]  /*0770*/  FADD R4, R4, R13 ;  /* 0x0000000d04047221 */ /* 0x008fc80000000000 */
[----:B------:R-:W-:Y:S01]  /*0780*/  FADD R4, R19, R4 ;  /* 0x0000000413047221 */ /* 0x000fe20000000000 */
[----:B----4-:R-:W-:-:S04]  /*0790*/  FADD R23, R23, R14 ;  /* 0x0000000e17177221 */ /* 0x010fc80000000000 */
[----:B------:R-:W-:Y:S01]  /*07a0*/  FADD R4, R4, R23 ;  /* 0x0000001704047221 */ /* 0x000fe20000000000 */
[----:B-----5:R-:W-:-:S04]  /*07b0*/  FADD R13, R24, R9 ;  /* 0x00000009180d7221 */ /* 0x020fc80000000000 */
[----:B------:R-:W-:-:S07]  /*07c0*/  FADD R18, R4, R13 ;  /* 0x0000000d04127221 */ /* 0x000fce0000000000 */
.L_x_3:
[----:B------:R-:W-:Y:S05]  /*07d0*/  @!P0 BRA `(.L_x_0) ;  /* 0x0000000000948947 */ /* 0x000fea0003800000 */
[----:B------:R-:W-:Y:S02]  /*07e0*/  ISETP.NE.AND P1, PT, R22, 0x1, PT ;  /* 0x000000011600780c */ /* 0x000fe40003f25270 */
[----:B------:R-:W-:-:S04]  /*07f0*/  LOP3.LUT R2, R0, 0x1, RZ, 0xc0, !PT ;  /* 0x0000000100027812 */ /* 0x000fc800078ec0ff */
[----:B------:R-:W-:-:S07]  /*0800*/  ISETP.NE.U32.AND P0, PT, R2, 0x1, PT ;  /* 0x000000010200780c */ /* 0x000fce0003f05070 */
[----:B------:R-:W-:Y:S06]  /*0810*/  @!P1 BRA `(.L_x_4) ;  /* 0x0000000000589947 */ /* 0x000fec0003800000 */
[----:B------:R-:W0:Y:S01]  /*0820*/  LDC.64 R8, c[0x0][0x388] ;  /* 0x0000e200ff087b82 */ /* 0x000e220000000a00 */
[----:B------:R-:W1:Y:S01]  /*0830*/  LDCU.64 UR6, c[0x0][0x380] ;  /* 0x00007000ff0677ac */ /* 0x000e620008000a00 */
[CC--:B------:R-:W-:Y:S01]  /*0840*/  IADD3 R15, PT, PT, R6.reuse, R7.reuse, RZ ;  /* 0x00000007060f7210 */ /* 0x0c0fe20007ffe0ff */
[----:B------:R-:W-:Y:S01]  /*0850*/  IMAD R17, R7, R0, R5 ;  /* 0x0000000007117224 */ /* 0x000fe200078e0205 */
[----:B------:R-:W-:-:S04]  /*0860*/  IADD3 R2, P1, PT, R6, R7, RZ ;  /* 0x0000000706027210 */ /* 0x000fc80007f3e0ff */
[----:B------:R-:W2:Y:S01]  /*0870*/  LDC.64 R10, c[0x0][0x380] ;  /* 0x0000e000ff0a7b82 */ /* 0x000ea20000000a00 */
[C---:B0-----:R-:W-:Y:S01]  /*0880*/  IMAD.WIDE.U32 R12, R17.reuse, 0x4, R8 ;  /* 0x00000004110c7825 */ /* 0x041fe200078e0008 */
[----:B------:R-:W-:-:S03]  /*0890*/  IADD3 R17, PT, PT, R17, R0, RZ ;  /* 0x0000000011117210 */ /* 0x000fc60007ffe0ff */
[----:B--2---:R-:W-:Y:S01]  /*08a0*/  IMAD.WIDE.U32 R14, R15, 0x4, R10 ;  /* 0x000000040f0e7825 */ /* 0x004fe200078e000a */
[----:B------:R-:W-:Y:S01]  /*08b0*/  IADD3.X R11, PT, PT, RZ, RZ, RZ, P1, !PT ;  /* 0x000000ffff0b7210 */ /* 0x000fe20000ffe4ff */
[----:B------:R-:W2:Y:S01]  /*08c0*/  LDG.E R13, desc[UR4][R12.64] ;  /* 0x000000040c0d7981 */ /* 0x000ea2000c1e1900 */
[C---:B-1----:R-:W-:Y:S01]  /*08d0*/  LEA R10, P1, R2.reuse, UR6, 0x2 ;  /* 0x00000006020a7c11 */ /* 0x042fe2000f8210ff */
[----:B------:R-:W-:Y:S02]  /*08e0*/  IMAD.WIDE.U32 R8, R17, 0x4, R8 ;  /* 0x0000000411087825 */ /* 0x000fe400078e0008 */
[----:B------:R-:W2:Y:S01]  /*08f0*/  LDG.E R14, desc[UR4][R14.64] ;  /* 0x000000040e0e7981 */ /* 0x000ea2000c1e1900 */
[----:B------:R-:W-:-:S03]  /*0900*/  LEA.HI.X R11, R2, UR7, R11, 0x2, P1 ;  /* 0x00000007020b7c11 */ /* 0x000fc600088f140b */
[----:B------:R-:W3:Y:S04]  /*0910*/  LDG.E R9, desc[UR4][R8.64] ;  /* 0x0000000408097981 */ /* 0x000ee8000c1e1900 */
[----:B------:R-:W3:Y:S01]  /*0920*/  LDG.E R10, desc[UR4][R10.64+0x4] ;  /* 0x000004040a0a7981 */ /* 0x000ee2000c1e1900 */
[----:B------:R-:W-:Y:S01]  /*0930*/  IADD3 R7, PT, PT, R7, 0x2, RZ ;  /* 0x0000000207077810 */ /* 0x000fe20007ffe0ff */
[----:B--2---:R-:W-:-:S04]  /*0940*/  FADD R17, R14, R13 ;  /* 0x0000000d0e117221 */ /* 0x004fc80000000000 */
[----:B------:R-:W-:Y:S01]  /*0950*/  FADD R17, R18, R17 ;  /* 0x0000001112117221 */ /* 0x000fe20000000000 */
[----:B---3--:R-:W-:-:S04]  /*0960*/  FADD R18, R10, R9 ;  /* 0x000000090a127221 */ /* 0x008fc80000000000 */
[----:B------:R-:W-:-:S07]  /*0970*/  FADD R18, R17, R18 ;  /* 0x0000001211127221 */ /* 0x000fce0000000000 */
.L_x_4:
[----:B------:R-:W-:Y:S05]  /*0980*/  @P0 BRA `(.L_x_0) ;  /* 0x0000000000280947 */ /* 0x000fea0003800000 */
[----:B------:R-:W0:Y:S01]  /*0990*/  LDC.64 R8, c[0x0][0x380] ;  /* 0x0000e000ff087b82 */ /* 0x000e220000000a00 */
[----:B------:R-:W-:Y:S01]  /*09a0*/  IADD3 R13, PT, PT, R6, R7, RZ ;  /* 0x00000007060d7210 */ /* 0x000fe20007ffe0ff */
[----:B------:R-:W-:-:S06]  /*09b0*/  IMAD R15, R7, R0, R5 ;  /* 0x00000000070f7224 */ /* 0x000fcc00078e0205 */
[----:B------:R-:W1:Y:S01]  /*09c0*/  LDC.64 R10, c[0x0][0x388] ;  /* 0x0000e200ff0a7b82 */ /* 0x000e620000000a00 */
[----:B0-----:R-:W-:-:S06]  /*09d0*/  IMAD.WIDE.U32 R6, R13, 0x4, R8 ;  /* 0x000000040d067825 */ /* 0x001fcc00078e0008 */
[----:B------:R-:W2:Y:S01]  /*09e0*/  LDG.E R6, desc[UR4][R6.64] ;  /* 0x0000000406067981 */ /* 0x000ea2000c1e1900 */
[----:B-1----:R-:W-:-:S06]  /*09f0*/  IMAD.WIDE.U32 R8, R15, 0x4, R10 ;  /* 0x000000040f087825 */ /* 0x002fcc00078e000a */
[----:B------:R-:W2:Y:S02]  /*0a00*/  LDG.E R9, desc[UR4][R8.64] ;  /* 0x0000000408097981 */ /* 0x000ea4000c1e1900 */
[----:B--2---:R-:W-:-:S04]  /*0a10*/  FADD R11, R6, R9 ;  /* 0x00000009060b7221 */ /* 0x004fc80000000000 */
[----:B------:R-:W-:-:S07]  /*0a20*/  FADD R18, R18, R11 ;  /* 0x0000000b12127221 */ /* 0x000fce0000000000 */
.L_x_0:
[----:B------:R-:W0:Y:S01]  /*0a30*/  LDC.64 R6, c[0x0][0x390] ;  /* 0x0000e400ff067b82 */ /* 0x000e220000000a00 */
[----:B------:R-:W-:-:S04]  /*0a40*/  IMAD R3, R3, R0, R5 ;  /* 0x0000000003037224 */ /* 0x000fc800078e0205 */
[----:B0-----:R-:W-:-:S05]  /*0a50*/  IMAD.WIDE R2, R3, 0x4, R6 ;  /* 0x0000000403027825 */ /* 0x001fca00078e0206 */
[----:B------:R-:W-:Y:S01]  /*0a60*/  STG.E desc[UR4][R2.64], R18 ;  /* 0x0000001202007986 */ /* 0x000fe2000c101904 */
[----:B------:R-:W-:Y:S05]  /*0a70*/  EXIT ;  /* 0x000000000000794d */ /* 0x000fea0003800000 */
.L_x_5:
[----:B------:R-:W-:-:S00]  /*0a80*/  BRA `(.L_x_5) ;  /* 0xfffffffc00fc7947 */ /* 0x000fc0000383ffff */
[----:B------:R-:W-:-:S00]  /*0a90*/  NOP ;  /* 0x0000000000007918 */ /* 0x000fc00000000000 */
        /* <DEDUP_REMOVED lines=14> */
.L_x_12:


//--------------------- .text._Z3addiPfS_         --------------------------
	.section	.text._Z3addiPfS_,"ax",@progbits
	.align	128
        .global         _Z3addiPfS_
        .type           _Z3addiPfS_,@function
        .size           _Z3addiPfS_,(.L_x_13 - _Z3addiPfS_)
        .other          _Z3addiPfS_,@"STO_CUDA_ENTRY STV_DEFAULT"
_Z3addiPfS_:
.text._Z3addiPfS_:
[----:B------:R-:W-:Y:S08]  /*0000*/  LDC R1, c[0x0][0x37c] ;  /* 0x0000df00ff017b82 */ /* 0x000ff00000000800 */
[----:B------:R-:W0:Y:S02]  /*0010*/  LDC R6, c[0x0][0x380] ;  /* 0x0000e000ff067b82 */ /* 0x000e240000000800 */
[----:B0-----:R-:W-:-:S13]  /*0020*/  ISETP.GE.AND P0, PT, R6, 0x1, PT ;  /* 0x000000010600780c */ /* 0x001fda0003f06270 */
[----:B------:R-:W-:Y:S05]  /*0030*/  @!P0 EXIT ;  /* 0x000000000000894d */ /* 0x000fea0003800000 */
[C---:B------:R-:W-:Y:S01]  /*0040*/  ISETP.GE.U32.AND P1, PT, R6.reuse, 0x10, PT ;  /* 0x000000100600780c */ /* 0x040fe20003f26070 */
[----:B------:R-:W0:Y:S01]  /*0050*/  LDCU.64 UR8, c[0x0][0x358] ;  /* 0x00006b00ff0877ac */ /* 0x000e220008000a00 */
[----:B------:R-:W-:Y:S01]  /*0060*/  LOP3.LUT R10, R6, 0xf, RZ, 0xc0, !PT ;  /* 0x0000000f060a7812 */ /* 0x000fe200078ec0ff */
[----:B------:R-:W-:-:S03]  /*0070*/  HFMA2 R0, -RZ, RZ, 0, 0 ;  /* 0x00000000ff007431 */ /* 0x000fc600000001ff */
[----:B------:R-:W-:-:S07]  /*0080*/  ISETP.NE.AND P0, PT, R10, RZ, PT ;  /* 0x000000ff0a00720c */ /* 0x000fce0003f05270 */
[----:B------:R-:W-:Y:S06]  /*0090*/  @!P1 BRA `(.L_x_6) ;  /* 0x0000000400589947 */ /* 0x000fec0003800000 */
[----:B------:R-:W1:Y:S01]  /*00a0*/  LDCU.64 UR6, c[0x0][0x388] ;  /* 0x00007100ff0677ac */ /* 0x000e620008000a00 */
[----:B------:R-:W-:Y:S01]  /*00b0*/  LOP3.LUT R0, R6, 0x7ffffff0, RZ, 0xc0, !PT ;  /* 0x7ffffff006007812 */ /* 0x000fe200078ec0ff */
[----:B------:R-:W2:Y:S03]  /*00c0*/  LDCU.64 UR4, c[0x0][0x390] ;  /* 0x00007200ff0477ac */ /* 0x000ea60008000a00 */
[----:B------:R-:W-:Y:S01]  /*00d0*/  IADD3 R7, PT, PT, -R0, RZ, RZ ;  /* 0x000000ff00077210 */ /* 0x000fe20007ffe1ff */
[----:B-1----:R-:W-:Y:S02]  /*00e0*/  UIADD3 UR6, UP0, UPT, UR6, 0x20, URZ ;  /* 0x0000002006067890 */ /* 0x002fe4000ff1e0ff */
[----:B--2---:R-:W-:Y:S02]  /*00f0*/  UIADD3 UR4, UP1, UPT, UR4, 0x20, URZ ;  /* 0x0000002004047890 */ /* 0x004fe4000ff3e0ff */
[----:B------:R-:W-:-:S02]  /*0100*/  UIADD3.X UR7, UPT, UPT, URZ, UR7, URZ, UP0, !UPT ;  /* 0x00000007ff077290 */ /* 0x000fc400087fe4ff */
[----:B------:R-:W-:Y:S01]  /*0110*/  MOV R12, UR6 ;  /* 0x00000006000c7c02 */ /* 0x000fe20008000f00 */
[----:B------:R-:W-:Y:S01]  /*0120*/  UIADD3.X UR5, UPT, UPT, URZ, UR5, URZ, UP1, !UPT ;  /* 0x00000005ff057290 */ /* 0x000fe20008ffe4ff */
[----:B------:R-:W-:Y:S02]  /*0130*/  MOV R8, UR4 ;  /* 0x0000000400087c02 */ /* 0x000fe40008000f00 */
[----:B------:R-:W-:-:S03]  /*0140*/  MOV R3, UR7 ;  /* 0x0000000700037c02 */ /* 0x000fc60008000f00 */
[----:B------:R-:W-:-:S07]  /*0150*/  MOV R9, UR5 ;  /* 0x0000000500097c02 */ /* 0x000fce0008000f00 */
.L_x_7:
[----:B------:R-:W-:Y:S02]  /*0160*/  MOV R2, R12 ;  /* 0x0000000c00027202 */ /* 0x000fe40000000f00 */
[----:B-1----:R-:W-:Y:S02]  /*0170*/  MOV R4, R8 ;  /* 0x0000000800047202 */ /* 0x002fe40000000f00 */
[----:B------:R-:W-:Y:S01]  /*0180*/  MOV R5, R9 ;  /* 0x0000000900057202 */ /* 0x000fe20000000f00 */
[----:B0-----:R-:W2:Y:S04]  /*0190*/  LDG.E R8, desc[UR8][R2.64+-0x20] ;  /* 0xffffe00802087981 */ /* 0x001ea8000c1e1900 */
[----:B------:R-:W2:Y:S04]  /*01a0*/  LDG.E R9, desc[UR8][R4.64+-0x20] ;  /* 0xffffe00804097981 */ /* 0x000ea8000c1e1900 */
[----:B------:R-:W3:Y:S04]  /*01b0*/  LDG.E R11, desc[UR8][R4.64+-0x1c] ;  /* 0xffffe408040b7981 */ /* 0x000ee8000c1e1900 */
[----:B------:R-:W4:Y:S04]  /*01c0*/  LDG.E R13, desc[UR8][R4.64+-0x18] ;  /* 0xffffe808040d7981 */ /* 0x000f28000c1e1900 */
[----:B------:R-:W5:Y:S01]  /*01d0*/  LDG.E R15, desc[UR8][R4.64+-0x14] ;  /* 0xffffec08040f7981 */ /* 0x000f62000c1e1900 */
[----:B--2---:R-:W-:-:S05]  /*01e0*/  FADD R9, R8, R9 ;  /* 0x0000000908097221 */ /* 0x004fca0000000000 */
[----:B------:R0:W-:Y:S04]  /*01f0*/  STG.E desc[UR8][R4.64+-0x20], R9 ;  /* 0xffffe00904007986 */ /* 0x0001e8000c101908 */
[----:B------:R-:W3:Y:S04]  /*0200*/  LDG.E R8, desc[UR8][R2.64+-0x1c] ;  /* 0xffffe40802087981 */ /* 0x000ee8000c1e1900 */
[----:B0-----:R-:W2:Y:S01]  /*0210*/  LDG.E R9, desc[UR8][R4.64+-0x10] ;  /* 0xfffff00804097981 */ /* 0x001ea2000c1e1900 */
[----:B---3--:R-:W-:-:S05]  /*0220*/  FADD R11, R8, R11 ;  /* 0x0000000b080b7221 */ /* 0x008fca0000000000 */
[----:B------:R0:W-:Y:S04]  /*0230*/  STG.E desc[UR8][R4.64+-0x1c], R11 ;  /* 0xffffe40b04007986 */ /* 0x0001e8000c101908 */
[----:B------:R-:W4:Y:S04]  /*0240*/  LDG.E R8, desc[UR8][R2.64+-0x18] ;  /* 0xffffe80802087981 */ /* 0x000f28000c1e1900 */
[----:B0-----:R-:W3:Y:S01]  /*0250*/  LDG.E R11, desc[UR8][R4.64+-0xc] ;  /* 0xfffff408040b7981 */ /* 0x001ee2000c1e1900 */
[----:B----4-:R-:W-:-:S05]  /*0260*/  FADD R13, R8, R13 ;  /* 0x0000000d080d7221 */ /* 0x010fca0000000000 */
[----:B------:R0:W-:Y:S04]  /*0270*/  STG.E desc[UR8][R4.64+-0x18], R13 ;  /* 0xffffe80d04007986 */ /* 0x0001e8000c101908 */
[----:B------:R-:W5:Y:S04]  /*0280*/  LDG.E R8, desc[UR8][R2.64+-0x14] ;  /* 0xffffec0802087981 */ /* 0x000f68000c1e1900 */
[----:B0-----:R-:W4:Y:S01]  /*0290*/  LDG.E R13, desc[UR8][R4.64+-0x8] ;  /* 0xfffff808040d7981 */ /* 0x001f22000c1e1900 */
[----:B-----5:R-:W-:-:S05]  /*02a0*/  FADD R15, R8, R15 ;  /* 0x0000000f080f7221 */ /* 0x020fca0000000000 */
[----:B------:R0:W-:Y:S04]  /*02b0*/  STG.E desc[UR8][R4.64+-0x14], R15 ;  /* 0xffffec0f04007986 */ /* 0x0001e8000c101908 */
[----:B------:R-:W2:Y:S04]  /*02c0*/  LDG.E R8, desc[UR8][R2.64+-0x10] ;  /* 0xfffff00802087981 */ /* 0x000ea8000c1e1900 */
[----:B0-----:R-:W5:Y:S01]  /*02d0*/  LDG.E R15, desc[UR8][R4.64+-0x4] ;  /* 0xfffffc08040f7981 */ /* 0x001f62000c1e1900 */
        /* <DEDUP_REMOVED lines=34> */
[----:B------:R-:W3:Y:S02]  /*0500*/  LDG.E R8, desc[UR8][R2.64+0x14] ;  /* 0x0000140802087981 */ /* 0x000ee4000c1e1900 */
[----:B---3--:R-:W-:-:S05]  /*0510*/  FADD R11, R8, R11 ;  /* 0x0000000b080b7221 */ /* 0x008fca0000000000 */
[----:B------:R1:W-:Y:S04]  /*0520*/  STG.E desc[UR8][R4.64+0x14], R11 ;  /* 0x0000140b04007986 */ /* 0x0003e8000c101908 */
[----:B------:R-:W4:Y:S01]  /*0530*/  LDG.E R8, desc[UR8][R2.64+0x18] ;  /* 0x0000180802087981 */ /* 0x000f22000c1e1900 */
[----:B------:R-:W-:Y:S01]  /*0540*/  IADD3 R7, PT, PT, R7, 0x10, RZ ;  /* 0x0000001007077810 */ /* 0x000fe20007ffe0ff */
[----:B----4-:R-:W-:-:S05]  /*0550*/  FADD R13, R8, R13 ;  /* 0x0000000d080d7221 */ /* 0x010fca0000000000 */
[----:B------:R1:W-:Y:S04]  /*0560*/  STG.E desc[UR8][R4.64+0x18], R13 ;  /* 0x0000180d04007986 */ /* 0x0003e8000c101908 */
[----:B------:R2:W5:Y:S01]  /*0570*/  LDG.E R8, desc[UR8][R2.64+0x1c] ;  /* 0x00001c0802087981 */ /* 0x000562000c1e1900 */
[----:B------:R-:W-:Y:S02]  /*0580*/  ISETP.NE.AND P1, PT, R7, RZ, PT ;  /* 0x000000ff0700720c */ /* 0x000fe40003f25270 */
[----:B------:R-:W-:-:S05]  /*0590*/  IADD3 R12, P2, PT, R2, 0x40, RZ ;  /* 0x00000040020c7810 */ /* 0x000fca0007f5e0ff */
[----:B--2---:R-:W-:Y:S02]  /*05a0*/  IMAD.X R3, RZ, RZ, R3, P2 ;  /* 0x000000ffff037224 */ /* 0x004fe400010e0603 */
[----:B-----5:R-:W-:Y:S01]  /*05b0*/  FADD R15, R8, R15 ;  /* 0x0000000f080f7221 */ /* 0x020fe20000000000 */
[----:B------:R-:W-:-:S04]  /*05c0*/  IADD3 R8, P3, PT, R4, 0x40, RZ ;  /* 0x0000004004087810 */ /* 0x000fc80007f7e0ff */
[----:B------:R1:W-:Y:S01]  /*05d0*/  STG.E desc[UR8][R4.64+0x1c], R15 ;  /* 0x00001c0f04007986 */ /* 0x0003e2000c101908 */
[----:B0-----:R-:W-:Y:S01]  /*05e0*/  IADD3.X R9, PT, PT, RZ, R5, RZ, P3, !PT ;  /* 0x00000005ff097210 */ /* 0x001fe20001ffe4ff */
[----:B------:R-:W-:Y:S07]  /*05f0*/  @P1 BRA `(.L_x_7) ;  /* 0xfffffff800d81947 */ /* 0x000fee000383ffff */
.L_x_6:
[----:B0-----:R-:W-:Y:S05]  /*0600*/  @!P0 EXIT ;  /* 0x000000000000894d */ /* 0x001fea0003800000 */
[----:B------:R-:W-:Y:S02]  /*0610*/  ISETP.GE.U32.AND P0, PT, R10, 0x8, PT ;  /* 0x000000080a00780c */ /* 0x000fe40003f06070 */
[----:B------:R-:W-:-:S04]  /*0620*/  LOP3.LUT R12, R6, 0x7, RZ, 0xc0, !PT ;  /* 0x00000007060c7812 */ /* 0x000fc800078ec0ff */
[----:B------:R-:W-:-:S07]  /*0630*/  ISETP.NE.AND P1, PT, R12, RZ, PT ;  /* 0x000000ff0c00720c */ /* 0x000fce0003f25270 */
[----:B------:R-:W-:Y:S06]  /*0640*/  @!P0 BRA `(.L_x_8) ;  /* 0x0000000000948947 */ /* 0x000fec0003800000 */
[----:B------:R-:W0:Y:S08]  /*0650*/  LDC.64 R2, c[0x0][0x388] ;  /* 0x0000e200ff027b82 */ /* 0x000e300000000a00 */
[----:B-1----:R-:W1:Y:S01]  /*0660*/  LDC.64 R4, c[0x0][0x390] ;  /* 0x0000e400ff047b82 */ /* 0x002e620000000a00 */
[----:B0-----:R-:W-:-:S05]  /*0670*/  IMAD.WIDE.U32 R2, R0, 0x4, R2 ;  /* 0x0000000400027825 */ /* 0x001fca00078e0002 */
[----:B------:R-:W2:Y:S01]  /*0680*/  LDG.E R7, desc[UR8][R2.64] ;  /* 0x0000000802077981 */ /* 0x000ea2000c1e1900 */
[----:B-1----:R-:W-:-:S05]  /*0690*/  IMAD.WIDE.U32 R4, R0, 0x4, R4 ;  /* 0x0000000400047825 */ /* 0x002fca00078e0004 */
[----:B------:R-:W2:Y:S04]  /*06a0*/  LDG.E R8, desc[UR8][R4.64] ;  /* 0x0000000804087981 */ /* 0x000ea8000c1e1900 */
[----:B------:R-:W3:Y:S04]  /*06b0*/  LDG.E R9, desc[UR8][R4.64+0x4] ;  /* 0x0000040804097981 */ /* 0x000ee8000c1e1900 */
[----:B------:R-:W4:Y:S04]  /*06c0*/  LDG.E R11, desc[UR8][R4.64+0x8] ;  /* 0x00000808040b7981 */ /* 0x000f28000c1e1900 */
[----:B------:R-:W5:Y:S01]  /*06d0*/  LDG.E R13, desc[UR8][R4.64+0xc] ;  /* 0x00000c08040d7981 */ /* 0x000f62000c1e1900 */
[----:B--2---:R-:W-:-:S05]  /*06e0*/  FADD R7, R7, R8 ;  /* 0x0000000807077221 */ /* 0x004fca0000000000 */
[----:B------:R-:W-:Y:S04]  /*06f0*/  STG.E desc[UR8][R4.64], R7 ;  /* 0x0000000704007986 */ /* 0x000fe8000c101908 */
[----:B------:R-:W3:Y:S02]  /*0700*/  LDG.E R8, desc[UR8][R2.64+0x4] ;  /* 0x0000040802087981 */ /* 0x000ee4000c1e1900 */
[----:B---3--:R-:W-:-:S05]  /*0710*/  FADD R9, R8, R9 ;  /* 0x0000000908097221 */ /* 0x008fca0000000000 */
[----:B------:R0:W-:Y:S04]  /*0720*/  STG.E desc[UR8][R4.64+0x4], R9 ;  /* 0x0000040904007986 */ /* 0x0001e8000c101908 */
[----:B------:R-:W4:Y:S04]  /*0730*/  LDG.E R8, desc[UR8][R2.64+0x8] ;  /* 0x0000080802087981 */ /* 0x000f28000c1e1900 */
[----:B0-----:R-:W2:Y:S01]  /*0740*/  LDG.E R9, desc[UR8][R4.64+0x14] ;  /* 0x0000140804097981 */ /* 0x001ea2000c1e1900 */
[----:B----4-:R-:W-:-:S05]  /*0750*/  FADD R11, R8, R11 ;  /* 0x0000000b080b7221 */ /* 0x010fca0000000000 */
[----:B------:R0:W-:Y:S04]  /*0760*/  STG.E desc[UR8][R4.64+0x8], R11 ;  /* 0x0000080b04007986 */ /* 0x0001e8000c101908 */
[----:B------:R-:W5:Y:S04]  /*0770*/  LDG.E R8, desc[UR8][R2.64+0xc] ;  /* 0x00000c0802087981 */ /* 0x000f68000c1e1900 */
[----:B0-----:R-:W3:Y:S01]  /*0780*/  LDG.E R11, desc[UR8][R4.64+0x18] ;  /* 0x00001808040b7981 */ /* 0x001ee2000c1e1900 */
[----:B-----5:R-:W-:-:S03]  /*0790*/  FADD R13, R8, R13 ;  /* 0x0000000d080d7221 */ /* 0x020fc60000000000 */
[----:B------:R-:W4:Y:S04]  /*07a0*/  LDG.E R8, desc[UR8][R4.64+0x10] ;  /* 0x0000100804087981 */ /* 0x000f28000c1e1900 */
[----:B------:R0:W-:Y:S04]  /*07b0*/  STG.E desc[UR8][R4.64+0xc], R13 ;  /* 0x00000c0d04007986 */ /* 0x0001e8000c101908 */
[----:B------:R-:W4:Y:S04]  /*07c0*/  LDG.E R7, desc[UR8][R2.64+0x10] ;  /* 0x0000100802077981 */ /* 0x000f28000c1e1900 */
[----:B0-----:R-:W5:Y:S01]  /*07d0*/  LDG.E R13, desc[UR8][R4.64+0x1c] ;  /* 0x00001c08040d7981 */ /* 0x001f62000c1e1900 */
[----:B----4-:R-:W-:-:S05]  /*07e0*/  FADD R7, R7, R8 ;  /* 0x0000000807077221 */ /* 0x010fca0000000000 */
[----:B------:R0:W-:Y:S04]  /*07f0*/  STG.E desc[UR8][R4.64+0x10], R7 ;  /* 0x0000100704007986 */ /* 0x0001e8000c101908 */
[----:B------:R-:W2:Y:S02]  /*0800*/  LDG.E R8, desc[UR8][R2.64+0x14] ;  /* 0x0000140802087981 */ /* 0x000ea4000c1e1900 */
[----:B--2---:R-:W-:-:S05]  /*0810*/  FADD R9, R8, R9 ;  /* 0x0000000908097221 */ /* 0x004fca0000000000 */
[----:B------:R0:W-:Y:S04]  /*0820*/  STG.E desc[UR8][R4.64+0x14], R9 ;  /* 0x0000140904007986 */ /* 0x0001e8000c101908 */
[----:B------:R-:W3:Y:S02]  /*0830*/  LDG.E R8, desc[UR8][R2.64+0x18] ;  /* 0x0000180802087981 */ /* 0x000ee4000c1e1900 */
[----:B---3--:R-:W-:-:S05]  /*0840*/  FADD R11, R8, R11 ;  /* 0x0000000b080b7221 */ /* 0x008fca0000000000 */
[----:B------:R0:W-:Y:S04]  /*0850*/  STG.E desc[UR8][R4.64+0x18], R11 ;  /* 0x0000180b04007986 */ /* 0x0001e8000c101908 */
[----:B------:R-:W5:Y:S01]  /*0860*/  LDG.E R8, desc[UR8][R2.64+0x1c] ;  /* 0x00001c0802087981 */ /* 0x000f62000c1e1900 */
[----:B------:R-:W-:Y:S01]  /*0870*/  IADD3 R0, PT, PT, R0, 0x8, RZ ;  /* 0x0000000800007810 */ /* 0x000fe20007ffe0ff */
[----:B-----5:R-:W-:-:S05]  /*0880*/  FADD R13, R8, R13 ;  /* 0x0000000d080d7221 */ /* 0x020fca0000000000 */
[----:B------:R0:W-:Y:S02]  /*0890*/  STG.E desc[UR8][R4.64+0x1c], R13 ;  /* 0x00001c0d04007986 */ /* 0x0001e4000c101908 */
.L_x_8:
[----:B------:R-:W-:Y:S05]  /*08a0*/  @!P1 EXIT ;  /* 0x000000000000994d */ /* 0x000fea0003800000 */
[----:B------:R-:W-:Y:S02]  /*08b0*/  ISETP.GE.U32.AND P0, PT, R12, 0x4, PT ;  /* 0x000000040c00780c */ /* 0x000fe40003f06070 */
[----:B------:R-:W-:-:S04]  /*08c0*/  LOP3.LUT R6, R6, 0x3, RZ, 0xc0, !PT ;  /* 0x0000000306067812 */ /* 0x000fc800078ec0ff */
[----:B------:R-:W-:-:S07]  /*08d0*/  ISETP.NE.AND P1, PT, R6, RZ, PT ;  /* 0x000000ff0600720c */ /* 0x000fce0003f25270 */
[----:B------:R-:W-:Y:S06]  /*08e0*/  @!P0 BRA `(.L_x_9) ;  /* 0x0000000000548947 */ /* 0x000fec0003800000 */
[----:B01----:R-:W0:Y:S08]  /*08f0*/  LDC.64 R4, c[0x0][0x388] ;  /* 0x0000e200ff047b82 */ /* 0x003e300000000a00 */
[----:B------:R-:W1:Y:S01]  /*0900*/  LDC.64 R2, c[0x0][0x390] ;  /* 0x0000e400ff027b82 */ /* 0x000e620000000a00 */
        /* <DEDUP_REMOVED lines=8> */
[----:B------:R2:W-:Y:S04]  /*0990*/  STG.E desc[UR8][R2.64], R7 ;  /* 0x0000000702007986 */ /* 0x0005e8000c101908 */
[----:B------:R-:W3:Y:S02]  /*09a0*/  LDG.E R8, desc[UR8][R4.64+0x4] ;  /* 0x0000040804087981 */ /* 0x000ee4000c1e1900 */
[----:B---3--:R-:W-:-:S05]  /*09b0*/  FADD R9, R8, R9 ;  /* 0x0000000908097221 */ /* 0x008fca0000000000 */
[----:B------:R2:W-:Y:S04]  /*09c0*/  STG.E desc[UR8][R2.64+0x4], R9 ;  /* 0x0000040902007986 */ /* 0x0005e8000c101908 */
[----:B------:R-:W4:Y:S02]  /*09d0*/  LDG.E R8, desc[UR8][R4.64+0x8] ;  /* 0x0000080804087981 */ /* 0x000f24000c1e1900 */
[----:B----4-:R-:W-:-:S05]  /*09e0*/  FADD R11, R8, R11 ;  /* 0x0000000b080b7221 */ /* 0x010fca0000000000 */
[----:B------:R2:W-:Y:S04]  /*09f0*/  STG.E desc[UR8][R2.64+0x8], R11 ;  /* 0x0000080b02007986 */ /* 0x0005e8000c101908 */
[----:B------:R-:W5:Y:S01]  /*0a00*/  LDG.E R8, desc[UR8][R4.64+0xc] ;  /* 0x00000c0804087981 */ /* 0x000f62000c1e1900 */
[----:B------:R-:W-:Y:S01]  /*0a10*/  IADD3 R0, PT, PT, R0, 0x4, RZ ;  /* 0x0000000400007810 */ /* 0x000fe20007ffe0ff */
[----:B-----5:R-:W-:-:S05]  /*0a20*/  FADD R13, R8, R13 ;  /* 0x0000000d080d7221 */ /* 0x020fca0000000000 */
[----:B------:R2:W-:Y:S02]  /*0a30*/  STG.E desc[UR8][R2.64+0xc], R13 ;  /* 0x00000c0d02007986 */ /* 0x0005e4000c101908 */
.L_x_9:
[----:B------:R-:W-:Y:S05]  /*0a40*/  @!P1 EXIT ;  /* 0x000000000000994d */ /* 0x000fea0003800000 */
[----:B--2---:R-:W2:Y:S01]  /*0a50*/  LDC.64 R2, c[0x0][0x390] ;  /* 0x0000e400ff027b82 */ /* 0x004ea20000000a00 */
[----:B------:R-:W-:-:S07]  /*0a60*/  IMAD.MOV R6, RZ, RZ, -R6 ;  /* 0x000000ffff067224 */ /* 0x000fce00078e0a06 */
[----:B01----:R-:W0:Y:S01]  /*0a70*/  LDC.64 R4, c[0x0][0x388] ;  /* 0x0000e200ff047b82 */ /* 0x003e220000000a00 */
[----:B--2---:R-:W-:-:S05]  /*0a80*/  IMAD.WIDE.U32 R2, R0, 0x4, R2 ;  /* 0x0000000400027825 */ /* 0x004fca00078e0002 */
[----:B------:R-:W-:Y:S01]  /*0a90*/  MOV R9, R3 ;  /* 0x0000000300097202 */ /* 0x000fe20000000f00 */
[----:B0-----:R-:W-:Y:S01]  /*0aa0*/  IMAD.WIDE.U32 R4, R0, 0x4, R4 ;  /* 0x0000000400047825 */ /* 0x001fe200078e0004 */
[----:B------:R-:W-:-:S07]  /*0ab0*/  MOV R0, R2 ;  /* 0x0000000200007202 */ /* 0x000fce0000000f00 */
.L_x_10:
[----:B0-----:R-:W-:Y:S02]  /*0ac0*/  MOV R2, R0 ;  /* 0x0000000000027202 */ /* 0x001fe40000000f00 */
[----:B------:R-:W-:Y:S01]  /*0ad0*/  MOV R3, R9 ;  /* 0x0000000900037202 */ /* 0x000fe20000000f00 */
[----:B------:R0:W2:Y:S04]  /*0ae0*/  LDG.E R0, desc[UR8][R4.64] ;  /* 0x0000000804007981 */ /* 0x0000a8000c1e1900 */
[----:B------:R-:W2:Y:S01]  /*0af0*/  LDG.E R7, desc[UR8][R2.64] ;  /* 0x0000000802077981 */ /* 0x000ea2000c1e1900 */
[----:B------:R-:W-:-:S04]  /*0b00*/  IADD3 R6, PT, PT, R6, 0x1, RZ ;  /* 0x0000000106067810 */ /* 0x000fc80007ffe0ff */
[----:B------:R-:W-:Y:S02]  /*0b10*/  ISETP.NE.AND P0, PT, R6, RZ, PT ;  /* 0x000000ff0600720c */ /* 0x000fe40003f05270 */
[----:B0-----:R-:W-:-:S04]  /*0b20*/  IADD3 R4, P2, PT, R4, 0x4, RZ ;  /* 0x0000000404047810 */ /* 0x001fc80007f5e0ff */
[----:B------:R-:W-:Y:S01]  /*0b30*/  IADD3.X R5, PT, PT, RZ, R5, RZ, P2, !PT ;  /* 0x00000005ff057210 */ /* 0x000fe200017fe4ff */
[----:B--2---:R-:W-:Y:S01]  /*0b40*/  FADD R7, R0, R7 ;  /* 0x0000000700077221 */ /* 0x004fe20000000000 */
[----:B------:R-:W-:-:S04]  /*0b50*/  IADD3 R0, P1, PT, R2, 0x4, RZ ;  /* 0x0000000402007810 */ /* 0x000fc80007f3e0ff */
[----:B------:R0:W-:Y:S01]  /*0b60*/  STG.E desc[UR8][R2.64], R7 ;  /* 0x0000000702007986 */ /* 0x0001e2000c101908 */
[----:B------:R-:W-:Y:S01]  /*0b70*/  IADD3.X R9, PT, PT, RZ, R3, RZ, P1, !PT ;  /* 0x00000003ff097210 */ /* 0x000fe20000ffe4ff */
[----:B------:R-:W-:Y:S07]  /*0b80*/  @P0 BRA `(.L_x_10) ;  /* 0xfffffffc00cc0947 */ /* 0x000fee000383ffff */
[----:B------:R-:W-:Y:S05]  /*0b90*/  EXIT ;  /* 0x000000000000794d */ /* 0x000fea0003800000 */
.L_x_11:
        /* <DEDUP_REMOVED lines=14> */
.L_x_13:


//--------------------- .nv.shared.reserved.0     --------------------------
	.section	.nv.shared.reserved.0,"aw",@nobits
	.weak		__nv_reservedSMEM_offset_0_alias
	.size		__nv_reservedSMEM_offset_0_alias, 0, 64
	.other		__nv_reservedSMEM_offset_0_alias,@"STO_CUDA_RESERVED_SHARED STV_DEFAULT"
__nv_reservedSMEM_offset_0_alias:
	.zero		0
	.zero		64


//--------------------- .nv.constant0._Z15matrix_multiplyPfS_S_i --------------------------
	.section	.nv.constant0._Z15matrix_multiplyPfS_S_i,"a",@progbits
	.sectionflags	@""
	.align	4
.nv.constant0._Z15matrix_multiplyPfS_S_i:
	.zero		924


//--------------------- .nv.constant0._Z3addiPfS_ --------------------------
	.section	.nv.constant0._Z3addiPfS_,"a",@progbits
	.sectionflags	@""
	.align	4
.nv.constant0._Z3addiPfS_:
	.zero		920


//--------------------- SYMBOLS --------------------------

	.type		.nv.reservedSmem.offset0,@object
	.size		.nv.reservedSmem.offset0,0x4
